	.headerflags	@"EF_CUDA_TEXMODE_UNIFIED EF_CUDA_64BIT_ADDRESS EF_CUDA_ACCELERATORS EF_CUDA_SM90 EF_CUDA_VIRTUAL_SM(EF_CUDA_SM90)"
	.elftype	@"ET_EXEC"


//--------------------- .nv.info                  --------------------------
	.section	.nv.info,"",@"SHT_CUDA_INFO"
	.align	4


	//----- nvinfo : EIATTR_REGCOUNT
	.align		4
        /*0000*/ 	.byte	0x04, 0x2f
        /*0002*/ 	.short	(.L_1 - .L_0)
	.align		4
.L_0:
        /*0004*/ 	.word	index@(triton_poi_fused__to_copy_add_arange_mul_15)
        /*0008*/ 	.word	0x00000009


	//----- nvinfo : EIATTR_MIN_STACK_SIZE
	.align		4
.L_1:
        /*000c*/ 	.byte	0x04, 0x12
        /*000e*/ 	.short	(.L_3 - .L_2)
	.align		4
.L_2:
        /*0010*/ 	.word	index@(triton_poi_fused__to_copy_add_arange_mul_15)
        /*0014*/ 	.word	0x00000000


	//----- nvinfo : EIATTR_FRAME_SIZE
	.align		4
.L_3:
        /*0018*/ 	.byte	0x04, 0x11
        /*001a*/ 	.short	(.L_5 - .L_4)
	.align		4
.L_4:
        /*001c*/ 	.word	index@(triton_poi_fused__to_copy_add_arange_mul_15)
        /*0020*/ 	.word	0x00000000


	//----- nvinfo : EIATTR_MIN_STACK_SIZE
	.align		4
.L_5:
        /*0024*/ 	.byte	0x04, 0x12
        /*0026*/ 	.short	(.L_7 - .L_6)
	.align		4
.L_6:
        /*0028*/ 	.word	index@(triton_poi_fused__to_copy_add_arange_mul_15)
        /*002c*/ 	.word	0x00000000
.L_7:


//--------------------- .nv.info.triton_poi_fused__to_copy_add_arange_mul_15 --------------------------
	.section	.nv.info.triton_poi_fused__to_copy_add_arange_mul_15,"",@"SHT_CUDA_INFO"
	.sectionflags	@""
	.align	4


	//----- nvinfo : EIATTR_CUDA_API_VERSION
	.align		4
        /*0000*/ 	.byte	0x04, 0x37
        /*0002*/ 	.short	(.L_9 - .L_8)
.L_8:
        /*0004*/ 	.word	0x0000007c


	//----- nvinfo : EIATTR_KPARAM_INFO
	.align		4
.L_9:
        /*0008*/ 	.byte	0x04, 0x17
        /*000a*/ 	.short	(.L_11 - .L_10)
.L_10:
        /*000c*/ 	.word	0x00000000
        /*0010*/ 	.short	0x0001
        /*0012*/ 	.short	0x0008
        /*0014*/ 	.byte	0x00, 0xf0, 0x11, 0x00


	//----- nvinfo : EIATTR_KPARAM_INFO
	.align		4
.L_11:
        /*0018*/ 	.byte	0x04, 0x17
        /*001a*/ 	.short	(.L_13 - .L_12)
.L_12:
        /*001c*/ 	.word	0x00000000
        /*0020*/ 	.short	0x0000
        /*0022*/ 	.short	0x0000
        /*0024*/ 	.byte	0x00, 0xf4, 0x21, 0x00


	//----- nvinfo : EIATTR_SPARSE_MMA_MASK
	.align		4
.L_13:
        /*0028*/ 	.byte	0x03, 0x50
        /*002a*/ 	.short	0x0000


	//----- nvinfo : EIATTR_MAXREG_COUNT
	.align		4
        /*002c*/ 	.byte	0x03, 0x1b
        /*002e*/ 	.short	0x00ff


	//----- nvinfo : EIATTR_EXIT_INSTR_OFFSETS
	.align		4
        /*0030*/ 	.byte	0x04, 0x1c
        /*0032*/ 	.short	(.L_15 - .L_14)


	//   ....[0]....
.L_14:
        /*0034*/ 	.word	0x000000d0


	//   ....[1]....
        /*0038*/ 	.word	0x00000100


	//----- nvinfo : EIATTR_REQNTID
	.align		4
.L_15:
        /*003c*/ 	.byte	0x04, 0x10
        /*003e*/ 	.short	(.L_17 - .L_16)
.L_16:
        /*0040*/ 	.word	0x00000020
        /*0044*/ 	.word	0x00000001
        /*0048*/ 	.word	0x00000001


	//----- nvinfo : EIATTR_CBANK_PARAM_SIZE
	.align		4
.L_17:
        /*004c*/ 	.byte	0x03, 0x19
        /*004e*/ 	.short	0x000c


	//----- nvinfo : EIATTR_PARAM_CBANK
	.align		4
        /*0050*/ 	.byte	0x04, 0x0a
        /*0052*/ 	.short	(.L_19 - .L_18)
	.align		4
.L_18:
        /*0054*/ 	.word	index@(.nv.constant0.triton_poi_fused__to_copy_add_arange_mul_15)
        /*0058*/ 	.short	0x0210
        /*005a*/ 	.short	0x000c


	//----- nvinfo : EIATTR_SW_WAR
	.align		4
.L_19:
        /*005c*/ 	.byte	0x04, 0x36
        /*005e*/ 	.short	(.L_21 - .L_20)
.L_20:
        /*0060*/ 	.word	0x00000008
.L_21:


//--------------------- .nv.callgraph             --------------------------
	.section	.nv.callgraph,"",@"SHT_CUDA_CALLGRAPH"
	.align	4
	.sectionentsize	8
	.align		4
        /*0000*/ 	.word	0x00000000
	.align		4
        /*0004*/ 	.word	0xffffffff
	.align		4
        /*0008*/ 	.word	0x00000000
	.align		4
        /*000c*/ 	.word	0xfffffffe
	.align		4
        /*0010*/ 	.word	0x00000000
	.align		4
        /*0014*/ 	.word	0xfffffffd
	.align		4
        /*0018*/ 	.word	0x00000000
	.align		4
        /*001c*/ 	.word	0xfffffffc


//--------------------- .text.triton_poi_fused__to_copy_add_arange_mul_15 --------------------------
	.section	.text.triton_poi_fused__to_copy_add_arange_mul_15,"ax",@progbits
	.align	128
        .global         triton_poi_fused__to_copy_add_arange_mul_15
        .type           triton_poi_fused__to_copy_add_arange_mul_15,@function
        .size           triton_poi_fused__to_copy_add_arange_mul_15,(.L_x_1 - triton_poi_fused__to_copy_add_arange_mul_15)
        .other          triton_poi_fused__to_copy_add_arange_mul_15,@"STO_CUDA_ENTRY STV_DEFAULT"
triton_poi_fused__to_copy_add_arange_mul_15:
.text.triton_poi_fused__to_copy_add_arange_mul_15:
[----:B------:R-:W0:Y:S02]  /*0000*/  LDC R1, c[0x0][0x28] ;  /* 0x00000a00ff017b82 */ /* 0x000e240000000800 */
[----:B------:R-:W1:Y:S01]  /*0010*/  S2R R6, SR_TID.X ;  /* 0x0000000000067919 */ /* 0x000e620000002100 */
[----:B------:R-:W2:Y:S01]  /*0020*/  LDC.64 R2, c[0x0][0x210] ;  /* 0x00008400ff027b82 */ /* 0x000ea20000000a00 */
[----:B------:R-:W3:Y:S01]  /*0030*/  S2R R5, SR_CTAID.X ;  /* 0x0000000000057919 */ /* 0x000ee20000002500 */
[C---:B-1----:R-:W-:Y:S02]  /*0040*/  LOP3.LUT R0, R6.reuse, 0x7, RZ, 0xc0, !PT ;  /* 0x0000000706007812 */ /* 0x042fe400078ec0ff */
[----:B------:R-:W-:-:S03]  /*0050*/  LOP3.LUT P0, RZ, R6, 0x18, RZ, 0xc0, !PT ;  /* 0x0000001806ff7812 */ /* 0x000fc6000780c0ff */
[----:B---3--:R-:W-:-:S04]  /*0060*/  IMAD R5, R5, 0x8, R0 ;  /* 0x0000000805057824 */ /* 0x008fc800078e0200 */
[C---:B--2---:R-:W-:Y:S01]  /*0070*/  IMAD.WIDE R2, R5.reuse, 0x8, R2 ;  /* 0x0000000805027825 */ /* 0x044fe200078e0202 */
[----:B------:R-:W-:Y:S02]  /*0080*/  I2FP.F32.S32 R0, R5 ;  /* 0x0000000500007245 */ /* 0x000fe40000201400 */
[----:B------:R-:W-:-:S03]  /*0090*/  ISETP.LT.AND P0, PT, R5, 0x8, !P0 ;  /* 0x000000080500780c */ /* 0x000fc60004701270 */
[----:B------:R-:W-:-:S04]  /*00a0*/  FMUL R0, R0, 0.5 ;  /* 0x3f00000000007820 */ /* 0x000fc80000400000 */
[----:B------:R-:W1:Y:S02]  /*00b0*/  F2I.TRUNC.NTZ R4, R0 ;  /* 0x0000000000047305 */ /* 0x000e64000020f100 */
[----:B-1----:R-:W-:-:S04]  /*00c0*/  SHF.R.S32.HI R5, RZ, 0x1f, R4 ;  /* 0x0000001fff057819 */ /* 0x002fc80000011404 */
[----:B------:R-:W-:Y:S05]  /*00d0*/  @!P0 EXIT ;  /* 0x000000000000894d */ /* 0x000fea0003800000 */
[----:B------:R-:W-:Y:S02]  /*00e0*/  ULDC.64 UR4, c[0x0][0x208] ;  /* 0x0000820000047ab9 */ /* 0x000fe40000000a00 */
[----:B------:R-:W-:Y:S01]  /*00f0*/  STG.E.64 desc[UR4][R2.64], R4 ;  /* 0x0000000402007986 */ /* 0x000fe2000c101b04 */
[----:B------:R-:W-:Y:S05]  /*0100*/  EXIT ;  /* 0x000000000000794d */ /* 0x000fea0003800000 */
.L_x_0:
[----:B------:R-:W-:-:S00]  /*0110*/  BRA `(.L_x_0) ;  /* 0xfffffffc00fc7947 */ /* 0x000fc0000383ffff */
[----:B------:R-:W-:-:S00]  /*0120*/  NOP ;  /* 0x0000000000007918 */ /* 0x000fc00000000000 */
        /* <DEDUP_REMOVED lines=13> */
.L_x_1:


//--------------------- .nv.constant0.triton_poi_fused__to_copy_add_arange_mul_15 --------------------------
	.section	.nv.constant0.triton_poi_fused__to_copy_add_arange_mul_15,"a",@progbits
	.sectionflags	@""
	.align	4
.nv.constant0.triton_poi_fused__to_copy_add_arange_mul_15:
	.zero		540
